	.headerflags	@"EF_CUDA_TEXMODE_UNIFIED EF_CUDA_64BIT_ADDRESS EF_CUDA_ACCELERATORS EF_CUDA_SM90 EF_CUDA_VIRTUAL_SM(EF_CUDA_SM90)"
	.elftype	@"ET_EXEC"


//--------------------- .nv.info                  --------------------------
	.section	.nv.info,"",@"SHT_CUDA_INFO"
	.align	4


	//----- nvinfo : EIATTR_REGCOUNT
	.align		4
        /*0000*/ 	.byte	0x04, 0x2f
        /*0002*/ 	.short	(.L_1 - .L_0)
	.align		4
.L_0:
        /*0004*/ 	.word	index@(triton_per_fused_abs_add_div_mean_mse_loss_mul_sub_36)
        /*0008*/ 	.word	0x0000001a


	//----- nvinfo : EIATTR_MIN_STACK_SIZE
	.align		4
.L_1:
        /*000c*/ 	.byte	0x04, 0x12
        /*000e*/ 	.short	(.L_3 - .L_2)
	.align		4
.L_2:
        /*0010*/ 	.word	index@(triton_per_fused_abs_add_div_mean_mse_loss_mul_sub_36)
        /*0014*/ 	.word	0x00000000


	//----- nvinfo : EIATTR_FRAME_SIZE
	.align		4
.L_3:
        /*0018*/ 	.byte	0x04, 0x11
        /*001a*/ 	.short	(.L_5 - .L_4)
	.align		4
.L_4:
        /*001c*/ 	.word	index@(triton_per_fused_abs_add_div_mean_mse_loss_mul_sub_36)
        /*0020*/ 	.word	0x00000000


	//----- nvinfo : EIATTR_MIN_STACK_SIZE
	.align		4
.L_5:
        /*0024*/ 	.byte	0x04, 0x12
        /*0026*/ 	.short	(.L_7 - .L_6)
	.align		4
.L_6:
        /*0028*/ 	.word	index@(triton_per_fused_abs_add_div_mean_mse_loss_mul_sub_36)
        /*002c*/ 	.word	0x00000000
.L_7:


//--------------------- .nv.info.triton_per_fused_abs_add_div_mean_mse_loss_mul_sub_36 --------------------------
	.section	.nv.info.triton_per_fused_abs_add_div_mean_mse_loss_mul_sub_36,"",@"SHT_CUDA_INFO"
	.sectionflags	@""
	.align	4


	//----- nvinfo : EIATTR_CUDA_API_VERSION
	.align		4
        /*0000*/ 	.byte	0x04, 0x37
        /*0002*/ 	.short	(.L_9 - .L_8)
.L_8:
        /*0004*/ 	.word	0x0000007c


	//----- nvinfo : EIATTR_KPARAM_INFO
	.align		4
.L_9:
        /*0008*/ 	.byte	0x04, 0x17
        /*000a*/ 	.short	(.L_11 - .L_10)
.L_10:
        /*000c*/ 	.word	0x00000000
        /*0010*/ 	.short	0x0007
        /*0012*/ 	.short	0x0038
        /*0014*/ 	.byte	0x00, 0xf0, 0x11, 0x00


	//----- nvinfo : EIATTR_KPARAM_INFO
	.align		4
.L_11:
        /*0018*/ 	.byte	0x04, 0x17
        /*001a*/ 	.short	(.L_13 - .L_12)
.L_12:
        /*001c*/ 	.word	0x00000000
        /*0020*/ 	.short	0x0006
        /*0022*/ 	.short	0x0030
        /*0024*/ 	.byte	0x00, 0xf4, 0x21, 0x00


	//----- nvinfo : EIATTR_KPARAM_INFO
	.align		4
.L_13:
        /*0028*/ 	.byte	0x04, 0x17
        /*002a*/ 	.short	(.L_15 - .L_14)
.L_14:
        /*002c*/ 	.word	0x00000000
        /*0030*/ 	.short	0x0005
        /*0032*/ 	.short	0x0028
        /*0034*/ 	.byte	0x00, 0xf4, 0x21, 0x00


	//----- nvinfo : EIATTR_KPARAM_INFO
	.align		4
.L_15:
        /*0038*/ 	.byte	0x04, 0x17
        /*003a*/ 	.short	(.L_17 - .L_16)
.L_16:
        /*003c*/ 	.word	0x00000000
        /*0040*/ 	.short	0x0004
        /*0042*/ 	.short	0x0020
        /*0044*/ 	.byte	0x00, 0xf4, 0x21, 0x00


	//----- nvinfo : EIATTR_KPARAM_INFO
	.align		4
.L_17:
        /*0048*/ 	.byte	0x04, 0x17
        /*004a*/ 	.short	(.L_19 - .L_18)
.L_18:
        /*004c*/ 	.word	0x00000000
        /*0050*/ 	.short	0x0003
        /*0052*/ 	.short	0x0018
        /*0054*/ 	.byte	0x00, 0xf4, 0x21, 0x00


	//----- nvinfo : EIATTR_KPARAM_INFO
	.align		4
.L_19:
        /*0058*/ 	.byte	0x04, 0x17
        /*005a*/ 	.short	(.L_21 - .L_20)
.L_20:
        /*005c*/ 	.word	0x00000000
        /*0060*/ 	.short	0x0002
        /*0062*/ 	.short	0x0010
        /*0064*/ 	.byte	0x00, 0xf4, 0x21, 0x00


	//----- nvinfo : EIATTR_KPARAM_INFO
	.align		4
.L_21:
        /*0068*/ 	.byte	0x04, 0x17
        /*006a*/ 	.short	(.L_23 - .L_22)
.L_22:
        /*006c*/ 	.word	0x00000000
        /*0070*/ 	.short	0x0001
        /*0072*/ 	.short	0x0008
        /*0074*/ 	.byte	0x00, 0xf4, 0x21, 0x00


	//----- nvinfo : EIATTR_KPARAM_INFO
	.align		4
.L_23:
        /*0078*/ 	.byte	0x04, 0x17
        /*007a*/ 	.short	(.L_25 - .L_24)
.L_24:
        /*007c*/ 	.word	0x00000000
        /*0080*/ 	.short	0x0000
        /*0082*/ 	.short	0x0000
        /*0084*/ 	.byte	0x00, 0xf4, 0x21, 0x00


	//----- nvinfo : EIATTR_SPARSE_MMA_MASK
	.align		4
.L_25:
        /*0088*/ 	.byte	0x03, 0x50
        /*008a*/ 	.short	0x0000


	//----- nvinfo : EIATTR_MAXREG_COUNT
	.align		4
        /*008c*/ 	.byte	0x03, 0x1b
        /*008e*/ 	.short	0x00ff


	//----- nvinfo : EIATTR_COOP_GROUP_MASK_REGIDS
	.align		4
        /*0090*/ 	.byte	0x04, 0x29
        /*0092*/ 	.short	(.L_27 - .L_26)


	//   ....[0]....
.L_26:
        /*0094*/ 	.word	0xffffffff


	//   ....[1]....
        /*0098*/ 	.word	0xffffffff


	//   ....[2]....
        /*009c*/ 	.word	0xffffffff


	//   ....[3]....
        /*00a0*/ 	.word	0xffffffff


	//   ....[4]....
        /*00a4*/ 	.word	0xffffffff


	//   ....[5]....
        /*00a8*/ 	.word	0xffffffff


	//   ....[6]....
        /*00ac*/ 	.word	0xffffffff


	//----- nvinfo : EIATTR_COOP_GROUP_INSTR_OFFSETS
	.align		4
.L_27:
        /*00b0*/ 	.byte	0x04, 0x28
        /*00b2*/ 	.short	(.L_29 - .L_28)


	//   ....[0]....
.L_28:
        /*00b4*/ 	.word	0x000001c0


	//   ....[1]....
        /*00b8*/ 	.word	0x000001e0


	//   ....[2]....
        /*00bc*/ 	.word	0x00000200


	//   ....[3]....
        /*00c0*/ 	.word	0x00000220


	//   ....[4]....
        /*00c4*/ 	.word	0x00000240


	//   ....[5]....
        /*00c8*/ 	.word	0x000002b0


	//   ....[6]....
        /*00cc*/ 	.word	0x000002e0


	//----- nvinfo : EIATTR_EXIT_INSTR_OFFSETS
	.align		4
.L_29:
        /*00d0*/ 	.byte	0x04, 0x1c
        /*00d2*/ 	.short	(.L_31 - .L_30)


	//   ....[0]....
.L_30:
        /*00d4*/ 	.word	0x00000420


	//   ....[1]....
        /*00d8*/ 	.word	0x00000440


	//----- nvinfo : EIATTR_REQNTID
	.align		4
.L_31:
        /*00dc*/ 	.byte	0x04, 0x10
        /*00de*/ 	.short	(.L_33 - .L_32)
.L_32:
        /*00e0*/ 	.word	0x00000080
        /*00e4*/ 	.word	0x00000001
        /*00e8*/ 	.word	0x00000001


	//----- nvinfo : EIATTR_CBANK_PARAM_SIZE
	.align		4
.L_33:
        /*00ec*/ 	.byte	0x03, 0x19
        /*00ee*/ 	.short	0x003c


	//----- nvinfo : EIATTR_PARAM_CBANK
	.align		4
        /*00f0*/ 	.byte	0x04, 0x0a
        /*00f2*/ 	.short	(.L_35 - .L_34)
	.align		4
.L_34:
        /*00f4*/ 	.word	index@(.nv.constant0.triton_per_fused_abs_add_div_mean_mse_loss_mul_sub_36)
        /*00f8*/ 	.short	0x0210
        /*00fa*/ 	.short	0x003c


	//----- nvinfo : EIATTR_SW_WAR
	.align		4
.L_35:
        /*00fc*/ 	.byte	0x04, 0x36
        /*00fe*/ 	.short	(.L_37 - .L_36)
.L_36:
        /*0100*/ 	.word	0x00000008
.L_37:


//--------------------- .nv.callgraph             --------------------------
	.section	.nv.callgraph,"",@"SHT_CUDA_CALLGRAPH"
	.align	4
	.sectionentsize	8
	.align		4
        /*0000*/ 	.word	0x00000000
	.align		4
        /*0004*/ 	.word	0xffffffff
	.align		4
        /*0008*/ 	.word	0x00000000
	.align		4
        /*000c*/ 	.word	0xfffffffe
	.align		4
        /*0010*/ 	.word	0x00000000
	.align		4
        /*0014*/ 	.word	0xfffffffd
	.align		4
        /*0018*/ 	.word	0x00000000
	.align		4
        /*001c*/ 	.word	0xfffffffc


//--------------------- .text.triton_per_fused_abs_add_div_mean_mse_loss_mul_sub_36 --------------------------
	.section	.text.triton_per_fused_abs_add_div_mean_mse_loss_mul_sub_36,"ax",@progbits
	.sectionflags	@"SHF_BARRIERS=1"
	.align	128
        .global         triton_per_fused_abs_add_div_mean_mse_loss_mul_sub_36
        .type           triton_per_fused_abs_add_div_mean_mse_loss_mul_sub_36,@function
        .size           triton_per_fused_abs_add_div_mean_mse_loss_mul_sub_36,(.L_x_1 - triton_per_fused_abs_add_div_mean_mse_loss_mul_sub_36)
        .other          triton_per_fused_abs_add_div_mean_mse_loss_mul_sub_36,@"STO_CUDA_ENTRY STV_DEFAULT"
triton_per_fused_abs_add_div_mean_mse_loss_mul_sub_36:
.text.triton_per_fused_abs_add_div_mean_mse_loss_mul_sub_36:
[----:B------:R-:W0:Y:S01]  /*0000*/  LDC R1, c[0x0][0x28] ;  /* 0x00000a00ff017b82 */ /* 0x000e220000000800 */
[----:B------:R-:W1:Y:S07]  /*0010*/  S2R R22, SR_TID.X ;  /* 0x0000000000167919 */ /* 0x000e6e0000002100 */
[----:B------:R-:W2:Y:S01]  /*0020*/  LDC.64 R4, c[0x0][0x218] ;  /* 0x00008600ff047b82 */ /* 0x000ea20000000a00 */
[----:B------:R-:W-:Y:S01]  /*0030*/  ULDC.64 UR6, c[0x0][0x208] ;  /* 0x0000820000067ab9 */ /* 0x000fe20000000a00 */
[----:B-1----:R-:W-:-:S04]  /*0040*/  SHF.L.U32 R11, R22, 0x2, RZ ;  /* 0x00000002160b7819 */ /* 0x002fc800000006ff */
[----:B------:R-:W-:-:S05]  /*0050*/  LOP3.LUT R3, R11, 0x1fc, RZ, 0xc0, !PT ;  /* 0x000001fc0b037812 */ /* 0x000fca00078ec0ff */
[----:B--2---:R-:W-:-:S06]  /*0060*/  IMAD.WIDE.U32 R4, R3, 0x4, R4 ;  /* 0x0000000403047825 */ /* 0x004fcc00078e0004 */
[----:B------:R-:W2:Y:S01]  /*0070*/  LDG.E.128 R4, desc[UR6][R4.64] ;  /* 0x0000000604047981 */ /* 0x000ea2000c1e1d00 */
[----:B------:R-:W1:Y:S08]  /*0080*/  LDC.64 R16, c[0x0][0x228] ;  /* 0x00008a00ff107b82 */ /* 0x000e700000000a00 */
[----:B------:R-:W3:Y:S08]  /*0090*/  LDC.64 R18, c[0x0][0x230] ;  /* 0x00008c00ff127b82 */ /* 0x000ef00000000a00 */
[----:B------:R-:W4:Y:S08]  /*00a0*/  LDC.64 R20, c[0x0][0x238] ;  /* 0x00008e00ff147b82 */ /* 0x000f300000000a00 */
[----:B------:R-:W5:Y:S01]  /*00b0*/  LDC.64 R12, c[0x0][0x240] ;  /* 0x00009000ff0c7b82 */ /* 0x000f620000000a00 */
[----:B-1----:R1:W2:Y:S07]  /*00c0*/  LDG.E R0, desc[UR6][R16.64] ;  /* 0x0000000610007981 */ /* 0x0022ae000c1e1900 */
[----:B------:R-:W1:Y:S01]  /*00d0*/  LDC.64 R8, c[0x0][0x220] ;  /* 0x00008800ff087b82 */ /* 0x000e620000000a00 */
[----:B---3--:R3:W3:Y:S07]  /*00e0*/  LDG.E R14, desc[UR6][R18.64] ;  /* 0x00000006120e7981 */ /* 0x0086ee000c1e1900 */
[----:B------:R-:W2:Y:S01]  /*00f0*/  LDC.64 R2, c[0x0][0x210] ;  /* 0x00008400ff027b82 */ /* 0x000ea20000000a00 */
[----:B----4-:R-:W4:Y:S04]  /*0100*/  LDG.E R15, desc[UR6][R20.64] ;  /* 0x00000006140f7981 */ /* 0x010f28000c1e1900 */
[----:B-----5:R-:W5:Y:S04]  /*0110*/  LDG.E R12, desc[UR6][R12.64] ;  /* 0x000000060c0c7981 */ /* 0x020f68000c1e1900 */
[----:B01----:R0:W4:Y:S01]  /*0120*/  LDG.E R8, desc[UR6][R8.64] ;  /* 0x0000000608087981 */ /* 0x003122000c1e1900 */
[----:B------:R-:W1:Y:S01]  /*0130*/  S2UR UR5, SR_CgaCtaId ;  /* 0x00000000000579c3 */ /* 0x000e620000008800 */
[C---:B------:R-:W-:Y:S01]  /*0140*/  LOP3.LUT P0, RZ, R22.reuse, 0x1f, RZ, 0xc0, !PT ;  /* 0x0000001f16ff7812 */ /* 0x040fe2000780c0ff */
[----:B------:R-:W-:Y:S01]  /*0150*/  UMOV UR4, 0x400 ;  /* 0x0000040000047882 */ /* 0x000fe20000000000 */
[----:B------:R-:W-:Y:S01]  /*0160*/  ISETP.GE.AND P1, PT, R22, 0x4, PT ;  /* 0x000000041600780c */ /* 0x000fe20003f26270 */
[----:B-1----:R-:W-:Y:S01]  /*0170*/  UPRMT UR4, UR5, 0x654, UR4 ;  /* 0x0000065405047896 */ /* 0x002fe20008000004 */
[----:B--2---:R-:W-:-:S02]  /*0180*/  FADD R23, R4, R5 ;  /* 0x0000000504177221 */ /* 0x004fc40000000000 */
[----:B------:R-:W2:Y:S02]  /*0190*/  LDG.E R4, desc[UR6][R2.64] ;  /* 0x0000000602047981 */ /* 0x000ea4000c1e1900 */
[----:B------:R-:W-:-:S04]  /*01a0*/  FADD R6, R6, R23 ;  /* 0x0000001706067221 */ /* 0x000fc80000000000 */
[----:B------:R-:W-:-:S05]  /*01b0*/  FADD R6, R7, R6 ;  /* 0x0000000607067221 */ /* 0x000fca0000000000 */
[----:B------:R-:W1:Y:S02]  /*01c0*/  SHFL.BFLY PT, R5, R6, 0x10, 0x1f ;  /* 0x0e001f0006057f89 */ /* 0x000e6400000e0000 */
[----:B-1----:R-:W-:-:S05]  /*01d0*/  FADD R5, R6, R5 ;  /* 0x0000000506057221 */ /* 0x002fca0000000000 */
[----:B------:R-:W1:Y:S02]  /*01e0*/  SHFL.BFLY PT, R16, R5, 0x8, 0x1f ;  /* 0x0d001f0005107f89 */ /* 0x000e6400000e0000 */
[----:B-1----:R-:W-:-:S05]  /*01f0*/  FADD R16, R5, R16 ;  /* 0x0000001005107221 */ /* 0x002fca0000000000 */
[----:B------:R-:W1:Y:S02]  /*0200*/  SHFL.BFLY PT, R7, R16, 0x4, 0x1f ;  /* 0x0c801f0010077f89 */ /* 0x000e6400000e0000 */
[----:B-1----:R-:W-:-:S05]  /*0210*/  FADD R7, R16, R7 ;  /* 0x0000000710077221 */ /* 0x002fca0000000000 */
[----:B---3--:R-:W1:Y:S02]  /*0220*/  SHFL.BFLY PT, R18, R7, 0x2, 0x1f ;  /* 0x0c401f0007127f89 */ /* 0x008e6400000e0000 */
[----:B-1----:R-:W-:-:S05]  /*0230*/  FADD R18, R7, R18 ;  /* 0x0000001207127221 */ /* 0x002fca0000000000 */
[----:B0-----:R-:W0:Y:S01]  /*0240*/  SHFL.BFLY PT, R9, R18, 0x1, 0x1f ;  /* 0x0c201f0012097f89 */ /* 0x001e2200000e0000 */
[----:B------:R-:W-:-:S04]  /*0250*/  SHF.R.U32.HI R5, RZ, 0x3, R22 ;  /* 0x00000003ff057819 */ /* 0x000fc80000011616 */
[----:B------:R-:W-:Y:S01]  /*0260*/  LOP3.LUT R6, R5, 0xc, RZ, 0xc0, !PT ;  /* 0x0000000c05067812 */ /* 0x000fe200078ec0ff */
[----:B0-----:R-:W-:-:S05]  /*0270*/  FADD R9, R18, R9 ;  /* 0x0000000912097221 */ /* 0x001fca0000000000 */
[----:B------:R-:W-:Y:S01]  /*0280*/  @!P0 STS [R6+UR4], R9 ;  /* 0x0000000906008988 */ /* 0x000fe20008000804 */
[----:B------:R-:W-:Y:S06]  /*0290*/  BAR.SYNC.DEFER_BLOCKING 0x0 ;  /* 0x0000000000007b1d */ /* 0x000fec0000010000 */
[----:B------:R-:W0:Y:S04]  /*02a0*/  @!P1 LDS R10, [R11+UR4] ;  /* 0x000000040b0a9984 */ /* 0x000e280008000800 */
[----:B0-----:R-:W0:Y:S01]  /*02b0*/  SHFL.BFLY PT, R5, R10, 0x2, 0x1f ;  /* 0x0c401f000a057f89 */ /* 0x001e2200000e0000 */
[----:B------:R-:W-:Y:S01]  /*02c0*/  LOP3.LUT P0, RZ, R22, 0x3, RZ, 0xc0, !PT ;  /* 0x0000000316ff7812 */ /* 0x000fe2000780c0ff */
[----:B0-----:R-:W-:-:S05]  /*02d0*/  FADD R5, R10, R5 ;  /* 0x000000050a057221 */ /* 0x001fca0000000000 */
[----:B------:R-:W0:Y:S01]  /*02e0*/  SHFL.BFLY PT, R16, R5, 0x1, 0x1f ;  /* 0x0c201f0005107f89 */ /* 0x000e2200000e0000 */
[----:B------:R-:W-:Y:S01]  /*02f0*/  ISETP.LT.AND P0, PT, R22, 0x4, !P0 ;  /* 0x000000041600780c */ /* 0x000fe20004701270 */
[----:B0-----:R-:W-:-:S12]  /*0300*/  FADD R16, R5, R16 ;  /* 0x0000001005107221 */ /* 0x001fd80000000000 */
[----:B------:R-:W-:Y:S01]  /*0310*/  @P0 STS [R11+UR4], R16 ;  /* 0x000000100b000988 */ /* 0x000fe20008000804 */
[----:B------:R-:W-:Y:S06]  /*0320*/  BAR.SYNC.DEFER_BLOCKING 0x0 ;  /* 0x0000000000007b1d */ /* 0x000fec0000010000 */
[----:B------:R-:W0:Y:S01]  /*0330*/  LDS R6, [UR4] ;  /* 0x00000004ff067984 */ /* 0x000e220008000800 */
[----:B------:R-:W-:Y:S01]  /*0340*/  FMUL R0, R0, 1.52587890625e-05 ;  /* 0x3780000000007820 */ /* 0x000fe20000400000 */
[----:B------:R-:W-:-:S03]  /*0350*/  FMUL R7, R14, 3.814697265625e-06 ;  /* 0x368000000e077820 */ /* 0x000fc60000400000 */
[----:B------:R-:W-:Y:S01]  /*0360*/  FFMA R0, R0, 0.03125, RZ ;  /* 0x3d00000000007823 */ /* 0x000fe200000000ff */
[----:B----4-:R-:W-:Y:S01]  /*0370*/  FMUL R15, R15, 9.5367431640625e-07 ;  /* 0x358000000f0f7820 */ /* 0x010fe20000400000 */
[----:B------:R-:W-:Y:S01]  /*0380*/  BAR.SYNC.DEFER_BLOCKING 0x0 ;  /* 0x0000000000007b1d */ /* 0x000fe20000010000 */
[----:B------:R-:W-:Y:S01]  /*0390*/  LOP3.LUT P0, RZ, R22, 0x7f, RZ, 0xc0, !PT ;  /* 0x0000007f16ff7812 */ /* 0x000fe2000780c0ff */
[----:B------:R-:W-:-:S04]  /*03a0*/  FFMA R0, R7, 0.0625, R0 ;  /* 0x3d80000007007823 */ /* 0x000fc80000000000 */
[----:B------:R-:W-:Y:S01]  /*03b0*/  FFMA R15, R15, 0.125, R0 ;  /* 0x3e0000000f0f7823 */ /* 0x000fe20000000000 */
[----:B------:R-:W-:-:S03]  /*03c0*/  FMUL R5, R8, 7.62939453125e-06 ;  /* 0x3700000008057820 */ /* 0x000fc60000400000 */
[----:B-----5:R-:W-:Y:S01]  /*03d0*/  FFMA R15, R12, 2.384185791015625e-07, R15 ;  /* 0x348000000c0f7823 */ /* 0x020fe2000000000f */
[----:B--2---:R-:W-:Y:S01]  /*03e0*/  FFMA R4, R4, 2.0345052689663134515e-05, R5 ;  /* 0x37aaaaab04047823 */ /* 0x004fe20000000005 */
[----:B0-----:R-:W-:-:S04]  /*03f0*/  FADD R6, RZ, R6 ;  /* 0x00000006ff067221 */ /* 0x001fc80000000000 */
[----:B------:R-:W-:-:S04]  /*0400*/  FFMA R15, R6, 2.384185791015625e-07, R15 ;  /* 0x34800000060f7823 */ /* 0x000fc8000000000f */
[----:B------:R-:W-:Y:S01]  /*0410*/  FFMA R15, R15, 100, R4 ;  /* 0x42c800000f0f7823 */ /* 0x000fe20000000004 */
[----:B------:R-:W-:Y:S06]  /*0420*/  @P0 EXIT ;  /* 0x000000000000094d */ /* 0x000fec0003800000 */
[----:B------:R-:W-:Y:S01]  /*0430*/  STG.E desc[UR6][R2.64], R15 ;  /* 0x0000000f02007986 */ /* 0x000fe2000c101906 */
[----:B------:R-:W-:Y:S05]  /*0440*/  EXIT ;  /* 0x000000000000794d */ /* 0x000fea0003800000 */
.L_x_0:
[----:B------:R-:W-:-:S00]  /*0450*/  BRA `(.L_x_0) ;  /* 0xfffffffc00fc7947 */ /* 0x000fc0000383ffff */
[----:B------:R-:W-:-:S00]  /*0460*/  NOP ;  /* 0x0000000000007918 */ /* 0x000fc00000000000 */
        /* <DEDUP_REMOVED lines=9> */
.L_x_1:


//--------------------- .nv.shared.triton_per_fused_abs_add_div_mean_mse_loss_mul_sub_36 --------------------------
	.section	.nv.shared.triton_per_fused_abs_add_div_mean_mse_loss_mul_sub_36,"aw",@nobits
	.sectionflags	@""
	.align	16
	.zero		1024


//--------------------- .nv.constant0.triton_per_fused_abs_add_div_mean_mse_loss_mul_sub_36 --------------------------
	.section	.nv.constant0.triton_per_fused_abs_add_div_mean_mse_loss_mul_sub_36,"a",@progbits
	.sectionflags	@""
	.align	4
.nv.constant0.triton_per_fused_abs_add_div_mean_mse_loss_mul_sub_36:
	.zero		588
